//
// Generated by NVIDIA NVVM Compiler
//
// Compiler Build ID: CL-36424714
// Cuda compilation tools, release 13.0, V13.0.88
// Based on NVVM 20.0.0
//

.version 9.0
.target sm_100
.address_size 64

	// .globl	_Z15deltaCalcOutputPfS_S_

.visible .entry _Z15deltaCalcOutputPfS_S_(
	.param .u64 .ptr .align 1 _Z15deltaCalcOutputPfS_S__param_0,
	.param .u64 .ptr .align 1 _Z15deltaCalcOutputPfS_S__param_1,
	.param .u64 .ptr .align 1 _Z15deltaCalcOutputPfS_S__param_2
)
{
	.reg .b32 	%r<7>;
	.reg .b32 	%f<21>;
	.reg .b64 	%rd<11>;

	ld.param.u64 	%rd1, [_Z15deltaCalcOutputPfS_S__param_0];
	ld.param.u64 	%rd2, [_Z15deltaCalcOutputPfS_S__param_1];
	ld.param.u64 	%rd3, [_Z15deltaCalcOutputPfS_S__param_2];
	cvta.to.global.u64 	%rd4, %rd2;
	cvta.to.global.u64 	%rd5, %rd1;
	cvta.to.global.u64 	%rd6, %rd3;
	mov.u32 	%r1, %ctaid.x;
	mov.u32 	%r2, %ntid.x;
	mov.u32 	%r3, %tid.x;
	mad.lo.s32 	%r4, %r1, %r2, %r3;
	mul.wide.s32 	%rd7, %r4, 4;
	add.s64 	%rd8, %rd6, %rd7;
	ld.global.f32 	%f1, [%rd8];
	add.s64 	%rd9, %rd5, %rd7;
	ld.global.f32 	%f2, [%rd9];
	sub.f32 	%f3, %f1, %f2;
	fma.rn.f32 	%f4, %f2, 0fBBBB989D, 0f3F000000;
	cvt.sat.f32.f32 	%f5, %f4;
	mov.f32 	%f6, 0f4B400001;
	mov.f32 	%f7, 0f437C0000;
	fma.rm.f32 	%f8, %f5, %f7, %f6;
	add.f32 	%f9, %f8, 0fCB40007F;
	neg.f32 	%f10, %f9;
	fma.rn.f32 	%f11, %f2, 0fBFB8AA3B, %f10;
	fma.rn.f32 	%f12, %f2, 0fB2A57060, %f11;
	mov.b32 	%r5, %f8;
	shl.b32 	%r6, %r5, 23;
	mov.b32 	%f13, %r6;
	ex2.approx.ftz.f32 	%f14, %f12;
	fma.rn.f32 	%f15, %f14, %f13, 0f3F800000;
	rcp.rn.f32 	%f16, %f15;
	mov.f32 	%f17, 0f3F800000;
	sub.f32 	%f18, %f17, %f16;
	mul.f32 	%f19, %f16, %f18;
	mul.f32 	%f20, %f3, %f19;
	add.s64 	%rd10, %rd4, %rd7;
	st.global.f32 	[%rd10], %f20;
	ret;

}


// ===== COMPILED SASS (sm_100) =====

	.target	sm_100

	.elftype	@"ET_EXEC"


//--------------------- .note.nv.tkinfo           --------------------------
	.section	.note.nv.tkinfo,"",@"SHT_NOTE"
	.sectionflags	@"SHF_NOTE_NV_TKINFO"
	.tkinfo
        /*0018*/ 	.word	0x00000002
        /*0030*/ 	.string	""
        /*0030*/ 	.string	"ptxas"
        /*0030*/ 	.string	"Cuda compilation tools, release 13.0, V13.0.88"
        /*0030*/ 	.string	"Build cuda_13.0.r13.0/compiler.36424714_0"
        /*0030*/ 	.string	"-arch sm_100 -m 64 "



//--------------------- .note.nv.cuinfo           --------------------------
	.section	.note.nv.cuinfo,"",@"SHT_NOTE"
	.sectionflags	@"SHF_NOTE_NV_CUINFO"
        /*0018*/ 	.short	0x0002
        /*001a*/ 	.short	0x0064
        /*001c*/ 	.short	0x0082
	.zero		2


//--------------------- .nv.info                  --------------------------
	.section	.nv.info,"",@"SHT_CUDA_INFO"
	.align	4


	//----- nvinfo : EIATTR_REGCOUNT
	.align		4
        /*0000*/ 	.byte	0x04, 0x2f
        /*0002*/ 	.short	(.L_1 - .L_0)
	.align		4
.L_0:
        /*0004*/ 	.word	index@(_Z15deltaCalcOutputPfS_S_)
        /*0008*/ 	.word	0x0000000f


	//----- nvinfo : EIATTR_FRAME_SIZE
	.align		4
.L_1:
        /*000c*/ 	.byte	0x04, 0x11
        /*000e*/ 	.short	(.L_3 - .L_2)
	.align		4
.L_2:
        /*0010*/ 	.word	index@($__internal_0_$__cuda_sm20_rcp_rn_f32_slowpath)
        /*0014*/ 	.word	0x00000000


	//----- nvinfo : EIATTR_FRAME_SIZE
	.align		4
.L_3:
        /*0018*/ 	.byte	0x04, 0x11
        /*001a*/ 	.short	(.L_5 - .L_4)
	.align		4
.L_4:
        /*001c*/ 	.word	index@(_Z15deltaCalcOutputPfS_S_)
        /*0020*/ 	.word	0x00000000


	//----- nvinfo : EIATTR_MIN_STACK_SIZE
	.align		4
.L_5:
        /*0024*/ 	.byte	0x04, 0x12
        /*0026*/ 	.short	(.L_7 - .L_6)
	.align		4
.L_6:
        /*0028*/ 	.word	index@(_Z15deltaCalcOutputPfS_S_)
        /*002c*/ 	.word	0x00000000
.L_7:


//--------------------- .nv.compat                --------------------------
	.section	.nv.compat,"",@"SHT_CUDA_COMPAT_INFO"
	.align	4
        /*0000*/ 	.byte	0x02, 0x09, 0x00, 0x00, 0x02, 0x02, 0x01, 0x00, 0x02, 0x05, 0x05, 0x00, 0x03, 0x07, 0x01, 0x01
        /*0010*/ 	.byte	0x02, 0x03, 0x00, 0x00, 0x02, 0x06, 0x01, 0x00, 0x04, 0x0b, 0x08, 0x00, 0x09, 0x00, 0x00, 0x00
        /*0020*/ 	.byte	0x00, 0x00, 0x00, 0x00


//--------------------- .nv.info._Z15deltaCalcOutputPfS_S_ --------------------------
	.section	.nv.info._Z15deltaCalcOutputPfS_S_,"",@"SHT_CUDA_INFO"
	.sectionflags	@""
	.align	4


	//----- nvinfo : EIATTR_CUDA_API_VERSION
	.align		4
        /*0000*/ 	.byte	0x04, 0x37
        /*0002*/ 	.short	(.L_9 - .L_8)
.L_8:
        /*0004*/ 	.word	0x00000082


	//----- nvinfo : EIATTR_KPARAM_INFO
	.align		4
.L_9:
        /*0008*/ 	.byte	0x04, 0x17
        /*000a*/ 	.short	(.L_11 - .L_10)
.L_10:
        /*000c*/ 	.word	0x00000000
        /*0010*/ 	.short	0x0002
        /*0012*/ 	.short	0x0010
        /*0014*/ 	.byte	0x00, 0xf5, 0x21, 0x00


	//----- nvinfo : EIATTR_KPARAM_INFO
	.align		4
.L_11:
        /*0018*/ 	.byte	0x04, 0x17
        /*001a*/ 	.short	(.L_13 - .L_12)
.L_12:
        /*001c*/ 	.word	0x00000000
        /*0020*/ 	.short	0x0001
        /*0022*/ 	.short	0x0008
        /*0024*/ 	.byte	0x00, 0xf5, 0x21, 0x00


	//----- nvinfo : EIATTR_KPARAM_INFO
	.align		4
.L_13:
        /*0028*/ 	.byte	0x04, 0x17
        /*002a*/ 	.short	(.L_15 - .L_14)
.L_14:
        /*002c*/ 	.word	0x00000000
        /*0030*/ 	.short	0x0000
        /*0032*/ 	.short	0x0000
        /*0034*/ 	.byte	0x00, 0xf5, 0x21, 0x00


	//----- nvinfo : EIATTR_SPARSE_MMA_MASK
	.align		4
.L_15:
        /*0038*/ 	.byte	0x03, 0x50
        /*003a*/ 	.short	0x0000


	//----- nvinfo : EIATTR_MAXREG_COUNT
	.align		4
        /*003c*/ 	.byte	0x03, 0x1b
        /*003e*/ 	.short	0x00ff


	//----- nvinfo : EIATTR_MERCURY_ISA_VERSION
	.align		4
        /*0040*/ 	.byte	0x03, 0x5f
        /*0042*/ 	.short	0x0101


	//----- nvinfo : EIATTR_VRC_CTA_INIT_COUNT
	.align		4
        /*0044*/ 	.byte	0x02, 0x4a
	.zero		1
	.zero		1


	//----- nvinfo : EIATTR_EXIT_INSTR_OFFSETS
	.align		4
        /*0048*/ 	.byte	0x04, 0x1c
        /*004a*/ 	.short	(.L_17 - .L_16)


	//   ....[0]....
.L_16:
        /*004c*/ 	.word	0x000002b0


	//----- nvinfo : EIATTR_CRS_STACK_SIZE
	.align		4
.L_17:
        /*0050*/ 	.byte	0x04, 0x1e
        /*0052*/ 	.short	(.L_19 - .L_18)
.L_18:
        /*0054*/ 	.word	0x00000000


	//----- nvinfo : EIATTR_CBANK_PARAM_SIZE
	.align		4
.L_19:
        /*0058*/ 	.byte	0x03, 0x19
        /*005a*/ 	.short	0x0018


	//----- nvinfo : EIATTR_PARAM_CBANK
	.align		4
        /*005c*/ 	.byte	0x04, 0x0a
        /*005e*/ 	.short	(.L_21 - .L_20)
	.align		4
.L_20:
        /*0060*/ 	.word	index@(.nv.constant0._Z15deltaCalcOutputPfS_S_)
        /*0064*/ 	.short	0x0380
        /*0066*/ 	.short	0x0018


	//----- nvinfo : EIATTR_SW_WAR
	.align		4
.L_21:
        /*0068*/ 	.byte	0x04, 0x36
        /*006a*/ 	.short	(.L_23 - .L_22)
.L_22:
        /*006c*/ 	.word	0x00000008
.L_23:


//--------------------- .nv.callgraph             --------------------------
	.section	.nv.callgraph,"",@"SHT_CUDA_CALLGRAPH"
	.align	4
	.sectionentsize	8
	.align		4
        /*0000*/ 	.word	0x00000000
	.align		4
        /*0004*/ 	.word	0xffffffff
	.align		4
        /*0008*/ 	.word	0x00000000
	.align		4
        /*000c*/ 	.word	0xfffffffe
	.align		4
        /*0010*/ 	.word	0x00000000
	.align		4
        /*0014*/ 	.word	0xfffffffd
	.align		4
        /*0018*/ 	.word	0x00000000
	.align		4
        /*001c*/ 	.word	0xfffffffc


//--------------------- .text._Z15deltaCalcOutputPfS_S_ --------------------------
	.section	.text._Z15deltaCalcOutputPfS_S_,"ax",@progbits
	.align	128
        .global         _Z15deltaCalcOutputPfS_S_
        .type           _Z15deltaCalcOutputPfS_S_,@function
        .size           _Z15deltaCalcOutputPfS_S_,(.L_x_8 - _Z15deltaCalcOutputPfS_S_)
        .other          _Z15deltaCalcOutputPfS_S_,@"STO_CUDA_ENTRY STV_DEFAULT"
_Z15deltaCalcOutputPfS_S_:
.text._Z15deltaCalcOutputPfS_S_:
[----:B------:R-:W-:Y:S01]  /*0000*/  LDC R1, c[0x0][0x37c] ;  /* 0x0000df00ff017b82 */ /* 0x000fe20000000800 */
[----:B------:R-:W0:Y:S07]  /*0010*/  S2R R0, SR_TID.X ;  /* 0x0000000000007919 */ /* 0x000e2e0000002100 */
[----:B------:R-:W0:Y:S01]  /*0020*/  S2UR UR6, SR_CTAID.X ;  /* 0x00000000000679c3 */ /* 0x000e220000002500 */
[----:B------:R-:W1:Y:S07]  /*0030*/  LDCU.64 UR4, c[0x0][0x358] ;  /* 0x00006b00ff0477ac */ /* 0x000e6e0008000a00 */
[----:B------:R-:W0:Y:S08]  /*0040*/  LDC R3, c[0x0][0x360] ;  /* 0x0000d800ff037b82 */ /* 0x000e300000000800 */
[----:B------:R-:W2:Y:S08]  /*0050*/  LDC.64 R6, c[0x0][0x380] ;  /* 0x0000e000ff067b82 */ /* 0x000eb00000000a00 */
[----:B------:R-:W3:Y:S01]  /*0060*/  LDC.64 R4, c[0x0][0x390] ;  /* 0x0000e400ff047b82 */ /* 0x000ee20000000a00 */
[----:B0-----:R-:W-:-:S04]  /*0070*/  IMAD R3, R3, UR6, R0 ;  /* 0x0000000603037c24 */ /* 0x001fc8000f8e0200 */
[----:B--2---:R-:W-:-:S06]  /*0080*/  IMAD.WIDE R6, R3, 0x4, R6 ;  /* 0x0000000403067825 */ /* 0x004fcc00078e0206 */
[----:B-1----:R-:W2:Y:S01]  /*0090*/  LDG.E R7, desc[UR4][R6.64] ;  /* 0x0000000406077981 */ /* 0x002ea2000c1e1900 */
[----:B---3--:R-:W-:-:S06]  /*00a0*/  IMAD.WIDE R4, R3, 0x4, R4 ;  /* 0x0000000403047825 */ /* 0x008fcc00078e0204 */
[----:B------:R-:W3:Y:S01]  /*00b0*/  LDG.E R4, desc[UR4][R4.64] ;  /* 0x0000000404047981 */ /* 0x000ee2000c1e1900 */
[----:B------:R-:W-:Y:S01]  /*00c0*/  HFMA2 R0, -RZ, RZ, 0.96630859375, -0.0022525787353515625 ;  /* 0x3bbb989dff007431 */ /* 0x000fe200000001ff */
[----:B------:R-:W-:Y:S01]  /*00d0*/  MOV R9, 0x437c0000 ;  /* 0x437c000000097802 */ /* 0x000fe20000000f00 */
[----:B------:R-:W-:Y:S03]  /*00e0*/  BSSY.RECONVERGENT B0, `(.L_x_0) ;  /* 0x0000016000007945 */ /* 0x000fe60003800200 */
[----:B--2---:R-:W-:-:S04]  /*00f0*/  FFMA.SAT R0, R7, -R0, 0.5 ;  /* 0x3f00000007007423 */ /* 0x004fc80000002800 */
[----:B------:R-:W-:-:S04]  /*0100*/  FFMA.RM R0, R0, R9, 12582913 ;  /* 0x4b40000100007423 */ /* 0x000fc80000004009 */
[C---:B------:R-:W-:Y:S01]  /*0110*/  FADD R2, R0.reuse, -12583039 ;  /* 0xcb40007f00027421 */ /* 0x040fe20000000000 */
[----:B------:R-:W-:Y:S02]  /*0120*/  IMAD.SHL.U32 R0, R0, 0x800000, RZ ;  /* 0x0080000000007824 */ /* 0x000fe400078e00ff */
[----:B---3--:R-:W-:Y:S01]  /*0130*/  FADD R4, R4, -R7 ;  /* 0x8000000704047221 */ /* 0x008fe20000000000 */
[----:B------:R-:W-:-:S04]  /*0140*/  FFMA R2, R7, -1.4426950216293334961, -R2 ;  /* 0xbfb8aa3b07027823 */ /* 0x000fc80000000802 */
[----:B------:R-:W-:-:S04]  /*0150*/  FFMA R2, R7, -1.925963033500011079e-08, R2 ;  /* 0xb2a5706007027823 */ /* 0x000fc80000000002 */
[----:B------:R-:W0:Y:S02]  /*0160*/  MUFU.EX2 R9, R2 ;  /* 0x0000000200097308 */ /* 0x000e240000000800 */
[----:B0-----:R-:W-:-:S05]  /*0170*/  FFMA R0, R0, R9, 1 ;  /* 0x3f80000000007423 */ /* 0x001fca0000000009 */
[----:B------:R-:W-:-:S04]  /*0180*/  IADD3 R5, PT, PT, R0, 0x1800000, RZ ;  /* 0x0180000000057810 */ /* 0x000fc80007ffe0ff */
[----:B------:R-:W-:-:S04]  /*0190*/  LOP3.LUT R5, R5, 0x7f800000, RZ, 0xc0, !PT ;  /* 0x7f80000005057812 */ /* 0x000fc800078ec0ff */
[----:B------:R-:W-:-:S13]  /*01a0*/  ISETP.GT.U32.AND P0, PT, R5, 0x1ffffff, PT ;  /* 0x01ffffff0500780c */ /* 0x000fda0003f04070 */
[----:B------:R-:W-:Y:S05]  /*01b0*/  @P0 BRA `(.L_x_1) ;  /* 0x0000000000100947 */ /* 0x000fea0003800000 */
[----:B------:R-:W-:-:S07]  /*01c0*/  MOV R6, 0x1e0 ;  /* 0x000001e000067802 */ /* 0x000fce0000000f00 */
[----:B------:R-:W-:Y:S05]  /*01d0*/  CALL.REL.NOINC `($__internal_0_$__cuda_sm20_rcp_rn_f32_slowpath) ;  /* 0x0000000000387944 */ /* 0x000fea0003c00000 */
[----:B------:R-:W-:Y:S01]  /*01e0*/  IMAD.MOV.U32 R2, RZ, RZ, R5 ;  /* 0x000000ffff027224 */ /* 0x000fe200078e0005 */
[----:B------:R-:W-:Y:S06]  /*01f0*/  BRA `(.L_x_2) ;  /* 0x0000000000107947 */ /* 0x000fec0003800000 */
.L_x_1:
[----:B------:R-:W0:Y:S02]  /*0200*/  MUFU.RCP R5, R0 ;  /* 0x0000000000057308 */ /* 0x000e240000001000 */
[----:B0-----:R-:W-:-:S04]  /*0210*/  FFMA R2, R0, R5, -1 ;  /* 0xbf80000000027423 */ /* 0x001fc80000000005 */
[----:B------:R-:W-:-:S04]  /*0220*/  FADD.FTZ R2, -R2, -RZ ;  /* 0x800000ff02027221 */ /* 0x000fc80000010100 */
[----:B------:R-:W-:-:S07]  /*0230*/  FFMA R2, R5, R2, R5 ;  /* 0x0000000205027223 */ /* 0x000fce0000000005 */
.L_x_2:
[----:B------:R-:W-:Y:S05]  /*0240*/  BSYNC.RECONVERGENT B0 ;  /* 0x0000000000007941 */ /* 0x000fea0003800200 */
.L_x_0:
[----:B------:R-:W0:Y:S01]  /*0250*/  LDC.64 R6, c[0x0][0x388] ;  /* 0x0000e200ff067b82 */ /* 0x000e220000000a00 */
[----:B------:R-:W-:-:S04]  /*0260*/  FADD R5, -R2, 1 ;  /* 0x3f80000002057421 */ /* 0x000fc80000000100 */
[----:B------:R-:W-:-:S04]  /*0270*/  FMUL R5, R5, R2 ;  /* 0x0000000205057220 */ /* 0x000fc80000400000 */
[----:B------:R-:W-:Y:S01]  /*0280*/  FMUL R5, R4, R5 ;  /* 0x0000000504057220 */ /* 0x000fe20000400000 */
[----:B0-----:R-:W-:-:S05]  /*0290*/  IMAD.WIDE R2, R3, 0x4, R6 ;  /* 0x0000000403027825 */ /* 0x001fca00078e0206 */
[----:B------:R-:W-:Y:S01]  /*02a0*/  STG.E desc[UR4][R2.64], R5 ;  /* 0x0000000502007986 */ /* 0x000fe2000c101904 */
[----:B------:R-:W-:Y:S05]  /*02b0*/  EXIT ;  /* 0x000000000000794d */ /* 0x000fea0003800000 */
        .weak           $__internal_0_$__cuda_sm20_rcp_rn_f32_slowpath
        .type           $__internal_0_$__cuda_sm20_rcp_rn_f32_slowpath,@function
        .size           $__internal_0_$__cuda_sm20_rcp_rn_f32_slowpath,(.L_x_8 - $__internal_0_$__cuda_sm20_rcp_rn_f32_slowpath)
$__internal_0_$__cuda_sm20_rcp_rn_f32_slowpath:
[----:B------:R-:W-:Y:S01]  /*02c0*/  SHF.L.U32 R2, R0, 0x1, RZ ;  /* 0x0000000100027819 */ /* 0x000fe200000006ff */
[----:B------:R-:W-:Y:S03]  /*02d0*/  BSSY.RECONVERGENT B1, `(.L_x_3) ;  /* 0x0000030000017945 */ /* 0x000fe60003800200 */
[----:B------:R-:W-:-:S04]  /*02e0*/  SHF.R.U32.HI R2, RZ, 0x18, R2 ;  /* 0x00000018ff027819 */ /* 0x000fc80000011602 */
[----:B------:R-:W-:-:S13]  /*02f0*/  ISETP.NE.U32.AND P0, PT, R2, RZ, PT ;  /* 0x000000ff0200720c */ /* 0x000fda0003f05070 */
[----:B------:R-:W-:Y:S05]  /*0300*/  @P0 BRA `(.L_x_4) ;  /* 0x0000000000280947 */ /* 0x000fea0003800000 */
[----:B------:R-:W-:-:S05]  /*0310*/  IMAD.SHL.U32 R2, R0, 0x2, RZ ;  /* 0x0000000200027824 */ /* 0x000fca00078e00ff */
[----:B------:R-:W-:-:S13]  /*0320*/  ISETP.NE.AND P0, PT, R2, RZ, PT ;  /* 0x000000ff0200720c */ /* 0x000fda0003f05270 */
[----:B------:R-:W-:Y:S01]  /*0330*/  @P0 FFMA R7, R0, 1.84467440737095516160e+19, RZ ;  /* 0x5f80000000070823 */ /* 0x000fe200000000ff */
[----:B------:R-:W-:Y:S08]  /*0340*/  @!P0 MUFU.RCP R5, R0 ;  /* 0x0000000000058308 */ /* 0x000ff00000001000 */
[----:B------:R-:W0:Y:S02]  /*0350*/  @P0 MUFU.RCP R2, R7 ;  /* 0x0000000700020308 */ /* 0x000e240000001000 */
[----:B0-----:R-:W-:-:S04]  /*0360*/  @P0 FFMA R8, R7, R2, -1 ;  /* 0xbf80000007080423 */ /* 0x001fc80000000002 */
[----:B------:R-:W-:-:S04]  /*0370*/  @P0 FADD.FTZ R9, -R8, -RZ ;  /* 0x800000ff08090221 */ /* 0x000fc80000010100 */
[----:B------:R-:W-:-:S04]  /*0380*/  @P0 FFMA R2, R2, R9, R2 ;  /* 0x0000000902020223 */ /* 0x000fc80000000002 */
[----:B------:R-:W-:Y:S01]  /*0390*/  @P0 FFMA R5, R2, 1.84467440737095516160e+19, RZ ;  /* 0x5f80000002050823 */ /* 0x000fe200000000ff */
[----:B------:R-:W-:Y:S06]  /*03a0*/  BRA `(.L_x_5) ;  /* 0x0000000000887947 */ /* 0x000fec0003800000 */
.L_x_4:
[----:B------:R-:W-:-:S04]  /*03b0*/  IADD3 R5, PT, PT, R2, -0xfd, RZ ;  /* 0xffffff0302057810 */ /* 0x000fc80007ffe0ff */
[----:B------:R-:W-:-:S13]  /*03c0*/  ISETP.GT.U32.AND P0, PT, R5, 0x1, PT ;  /* 0x000000010500780c */ /* 0x000fda0003f04070 */
[----:B------:R-:W-:Y:S05]  /*03d0*/  @P0 BRA `(.L_x_6) ;  /* 0x0000000000780947 */ /* 0x000fea0003800000 */
[----:B------:R-:W-:Y:S01]  /*03e0*/  LOP3.LUT R7, R0, 0x7fffff, RZ, 0xc0, !PT ;  /* 0x007fffff00077812 */ /* 0x000fe200078ec0ff */
[----:B------:R-:W-:-:S03]  /*03f0*/  IMAD.MOV.U32 R12, RZ, RZ, 0x3 ;  /* 0x00000003ff0c7424 */ /* 0x000fc600078e00ff */
[----:B------:R-:W-:Y:S02]  /*0400*/  LOP3.LUT R7, R7, 0x3f800000, RZ, 0xfc, !PT ;  /* 0x3f80000007077812 */ /* 0x000fe400078efcff */
[----:B------:R-:W-:Y:S02]  /*0410*/  SHF.L.U32 R11, R12, R5, RZ ;  /* 0x000000050c0b7219 */ /* 0x000fe400000006ff */
[----:B------:R-:W0:Y:S02]  /*0420*/  MUFU.RCP R8, R7 ;  /* 0x0000000700087308 */ /* 0x000e240000001000 */
[----:B0-----:R-:W-:-:S04]  /*0430*/  FFMA R9, R7, R8, -1 ;  /* 0xbf80000007097423 */ /* 0x001fc80000000008 */
[----:B------:R-:W-:-:S04]  /*0440*/  FADD.FTZ R9, -R9, -RZ ;  /* 0x800000ff09097221 */ /* 0x000fc80000010100 */
[CCC-:B------:R-:W-:Y:S01]  /*0450*/  FFMA.RM R10, R8.reuse, R9.reuse, R8.reuse ;  /* 0x00000009080a7223 */ /* 0x1c0fe20000004008 */
[----:B------:R-:W-:-:S04]  /*0460*/  FFMA.RP R9, R8, R9, R8 ;  /* 0x0000000908097223 */ /* 0x000fc80000008008 */
[C---:B------:R-:W-:Y:S02]  /*0470*/  LOP3.LUT R8, R10.reuse, 0x7fffff, RZ, 0xc0, !PT ;  /* 0x007fffff0a087812 */ /* 0x040fe400078ec0ff */
[----:B------:R-:W-:Y:S02]  /*0480*/  FSETP.NEU.FTZ.AND P0, PT, R10, R9, PT ;  /* 0x000000090a00720b */ /* 0x000fe40003f1d000 */
[----:B------:R-:W-:Y:S02]  /*0490*/  LOP3.LUT R8, R8, 0x800000, RZ, 0xfc, !PT ;  /* 0x0080000008087812 */ /* 0x000fe400078efcff */
[----:B------:R-:W-:Y:S02]  /*04a0*/  SEL R9, RZ, 0xffffffff, !P0 ;  /* 0xffffffffff097807 */ /* 0x000fe40004000000 */
[----:B------:R-:W-:Y:S02]  /*04b0*/  LOP3.LUT R10, R11, R8, RZ, 0xc0, !PT ;  /* 0x000000080b0a7212 */ /* 0x000fe400078ec0ff */
[----:B------:R-:W-:-:S02]  /*04c0*/  IADD3 R9, PT, PT, -R9, RZ, RZ ;  /* 0x000000ff09097210 */ /* 0x000fc40007ffe1ff */
[-C--:B------:R-:W-:Y:S02]  /*04d0*/  SHF.R.U32.HI R10, RZ, R5.reuse, R10 ;  /* 0x00000005ff0a7219 */ /* 0x080fe4000001160a */
[----:B------:R-:W-:Y:S02]  /*04e0*/  LOP3.LUT P1, RZ, R9, R5, R8, 0xf8, !PT ;  /* 0x0000000509ff7212 */ /* 0x000fe4000782f808 */
[C---:B------:R-:W-:Y:S02]  /*04f0*/  LOP3.LUT P0, RZ, R10.reuse, 0x1, RZ, 0xc0, !PT ;  /* 0x000000010aff7812 */ /* 0x040fe4000780c0ff */
[----:B------:R-:W-:-:S04]  /*0500*/  LOP3.LUT P2, RZ, R10, 0x2, RZ, 0xc0, !PT ;  /* 0x000000020aff7812 */ /* 0x000fc8000784c0ff */
[----:B------:R-:W-:Y:S02]  /*0510*/  PLOP3.LUT P0, PT, P0, P1, P2, 0xe0, 0x0 ;  /* 0x000000000000781c */ /* 0x000fe40000703c20 */
[----:B------:R-:W-:Y:S02]  /*0520*/  LOP3.LUT P1, RZ, R0, 0x7fffff, RZ, 0xc0, !PT ;  /* 0x007fffff00ff7812 */ /* 0x000fe4000782c0ff */
[----:B------:R-:W-:-:S05]  /*0530*/  SEL R5, RZ, 0x1, !P0 ;  /* 0x00000001ff057807 */ /* 0x000fca0004000000 */
[----:B------:R-:W-:-:S05]  /*0540*/  IMAD.MOV R5, RZ, RZ, -R5 ;  /* 0x000000ffff057224 */ /* 0x000fca00078e0a05 */
[----:B------:R-:W-:Y:S02]  /*0550*/  ISETP.GE.AND P0, PT, R5, RZ, PT ;  /* 0x000000ff0500720c */ /* 0x000fe40003f06270 */
[----:B------:R-:W-:-:S04]  /*0560*/  IADD3 R5, PT, PT, R2, -0xfc, RZ ;  /* 0xffffff0402057810 */ /* 0x000fc80007ffe0ff */
[----:B------:R-:W-:-:S07]  /*0570*/  SHF.R.U32.HI R5, RZ, R5, R8 ;  /* 0x00000005ff057219 */ /* 0x000fce0000011608 */
[----:B------:R-:W-:-:S05]  /*0580*/  @!P0 VIADD R5, R5, 0x1 ;  /* 0x0000000105058836 */ /* 0x000fca0000000000 */
[----:B------:R-:W-:-:S04]  /*0590*/  @!P1 SHF.L.U32 R5, R5, 0x1, RZ ;  /* 0x0000000105059819 */ /* 0x000fc800000006ff */
[----:B------:R-:W-:Y:S01]  /*05a0*/  LOP3.LUT R5, R5, 0x80000000, R0, 0xf8, !PT ;  /* 0x8000000005057812 */ /* 0x000fe200078ef800 */
[----:B------:R-:W-:Y:S06]  /*05b0*/  BRA `(.L_x_5) ;  /* 0x0000000000047947 */ /* 0x000fec0003800000 */
.L_x_6:
[----:B------:R0:W1:Y:S02]  /*05c0*/  MUFU.RCP R5, R0 ;  /* 0x0000000000057308 */ /* 0x0000640000001000 */
.L_x_5:
[----:B------:R-:W-:Y:S05]  /*05d0*/  BSYNC.RECONVERGENT B1 ;  /* 0x0000000000017941 */ /* 0x000fea0003800200 */
.L_x_3:
[----:B------:R-:W-:-:S04]  /*05e0*/  IMAD.MOV.U32 R7, RZ, RZ, 0x0 ;  /* 0x00000000ff077424 */ /* 0x000fc800078e00ff */
[----:B01----:R-:W-:Y:S05]  /*05f0*/  RET.REL.NODEC R6 `(_Z15deltaCalcOutputPfS_S_) ;  /* 0xfffffff806807950 */ /* 0x003fea0003c3ffff */
.L_x_7:
[----:B------:R-:W-:-:S00]  /*0600*/  BRA `(.L_x_7) ;  /* 0xfffffffc00fc7947 */ /* 0x000fc0000383ffff */
[----:B------:R-:W-:-:S00]  /*0610*/  NOP ;  /* 0x0000000000007918 */ /* 0x000fc00000000000 */
        /* <DEDUP_REMOVED lines=14> */
.L_x_8:


//--------------------- .nv.shared.reserved.0     --------------------------
	.section	.nv.shared.reserved.0,"aw",@nobits
	.weak		__nv_reservedSMEM_offset_0_alias
	.size		__nv_reservedSMEM_offset_0_alias, 0, 64
	.other		__nv_reservedSMEM_offset_0_alias,@"STO_CUDA_RESERVED_SHARED STV_DEFAULT"
__nv_reservedSMEM_offset_0_alias:
	.zero		0
	.zero		64


//--------------------- .nv.constant0._Z15deltaCalcOutputPfS_S_ --------------------------
	.section	.nv.constant0._Z15deltaCalcOutputPfS_S_,"a",@progbits
	.sectionflags	@""
	.align	4
.nv.constant0._Z15deltaCalcOutputPfS_S_:
	.zero		920


//--------------------- SYMBOLS --------------------------

	.type		.nv.reservedSmem.offset0,@object
	.size		.nv.reservedSmem.offset0,0x4
